	.headerflags	@"EF_CUDA_TEXMODE_UNIFIED EF_CUDA_64BIT_ADDRESS EF_CUDA_ACCELERATORS EF_CUDA_SM90 EF_CUDA_VIRTUAL_SM(EF_CUDA_SM90)"
	.elftype	@"ET_EXEC"


//--------------------- .nv.info                  --------------------------
	.section	.nv.info,"",@"SHT_CUDA_INFO"
	.align	4


	//----- nvinfo : EIATTR_REGCOUNT
	.align		4
        /*0000*/ 	.byte	0x04, 0x2f
        /*0002*/ 	.short	(.L_1 - .L_0)
	.align		4
.L_0:
        /*0004*/ 	.word	index@(triton_poi_fused_convolution_21)
        /*0008*/ 	.word	0x0000000a


	//----- nvinfo : EIATTR_MIN_STACK_SIZE
	.align		4
.L_1:
        /*000c*/ 	.byte	0x04, 0x12
        /*000e*/ 	.short	(.L_3 - .L_2)
	.align		4
.L_2:
        /*0010*/ 	.word	index@(triton_poi_fused_convolution_21)
        /*0014*/ 	.word	0x00000000


	//----- nvinfo : EIATTR_FRAME_SIZE
	.align		4
.L_3:
        /*0018*/ 	.byte	0x04, 0x11
        /*001a*/ 	.short	(.L_5 - .L_4)
	.align		4
.L_4:
        /*001c*/ 	.word	index@(triton_poi_fused_convolution_21)
        /*0020*/ 	.word	0x00000000


	//----- nvinfo : EIATTR_MIN_STACK_SIZE
	.align		4
.L_5:
        /*0024*/ 	.byte	0x04, 0x12
        /*0026*/ 	.short	(.L_7 - .L_6)
	.align		4
.L_6:
        /*0028*/ 	.word	index@(triton_poi_fused_convolution_21)
        /*002c*/ 	.word	0x00000000
.L_7:


//--------------------- .nv.info.triton_poi_fused_convolution_21 --------------------------
	.section	.nv.info.triton_poi_fused_convolution_21,"",@"SHT_CUDA_INFO"
	.sectionflags	@""
	.align	4


	//----- nvinfo : EIATTR_CUDA_API_VERSION
	.align		4
        /*0000*/ 	.byte	0x04, 0x37
        /*0002*/ 	.short	(.L_9 - .L_8)
.L_8:
        /*0004*/ 	.word	0x0000007c


	//----- nvinfo : EIATTR_KPARAM_INFO
	.align		4
.L_9:
        /*0008*/ 	.byte	0x04, 0x17
        /*000a*/ 	.short	(.L_11 - .L_10)
.L_10:
        /*000c*/ 	.word	0x00000000
        /*0010*/ 	.short	0x0002
        /*0012*/ 	.short	0x0010
        /*0014*/ 	.byte	0x00, 0xf0, 0x11, 0x00


	//----- nvinfo : EIATTR_KPARAM_INFO
	.align		4
.L_11:
        /*0018*/ 	.byte	0x04, 0x17
        /*001a*/ 	.short	(.L_13 - .L_12)
.L_12:
        /*001c*/ 	.word	0x00000000
        /*0020*/ 	.short	0x0001
        /*0022*/ 	.short	0x0008
        /*0024*/ 	.byte	0x00, 0xf4, 0x21, 0x00


	//----- nvinfo : EIATTR_KPARAM_INFO
	.align		4
.L_13:
        /*0028*/ 	.byte	0x04, 0x17
        /*002a*/ 	.short	(.L_15 - .L_14)
.L_14:
        /*002c*/ 	.word	0x00000000
        /*0030*/ 	.short	0x0000
        /*0032*/ 	.short	0x0000
        /*0034*/ 	.byte	0x00, 0xf4, 0x21, 0x00


	//----- nvinfo : EIATTR_SPARSE_MMA_MASK
	.align		4
.L_15:
        /*0038*/ 	.byte	0x03, 0x50
        /*003a*/ 	.short	0x0000


	//----- nvinfo : EIATTR_MAXREG_COUNT
	.align		4
        /*003c*/ 	.byte	0x03, 0x1b
        /*003e*/ 	.short	0x00ff


	//----- nvinfo : EIATTR_EXIT_INSTR_OFFSETS
	.align		4
        /*0040*/ 	.byte	0x04, 0x1c
        /*0042*/ 	.short	(.L_17 - .L_16)


	//   ....[0]....
.L_16:
        /*0044*/ 	.word	0x000000d0


	//----- nvinfo : EIATTR_REQNTID
	.align		4
.L_17:
        /*0048*/ 	.byte	0x04, 0x10
        /*004a*/ 	.short	(.L_19 - .L_18)
.L_18:
        /*004c*/ 	.word	0x00000080
        /*0050*/ 	.word	0x00000001
        /*0054*/ 	.word	0x00000001


	//----- nvinfo : EIATTR_CBANK_PARAM_SIZE
	.align		4
.L_19:
        /*0058*/ 	.byte	0x03, 0x19
        /*005a*/ 	.short	0x0014


	//----- nvinfo : EIATTR_PARAM_CBANK
	.align		4
        /*005c*/ 	.byte	0x04, 0x0a
        /*005e*/ 	.short	(.L_21 - .L_20)
	.align		4
.L_20:
        /*0060*/ 	.word	index@(.nv.constant0.triton_poi_fused_convolution_21)
        /*0064*/ 	.short	0x0210
        /*0066*/ 	.short	0x0014


	//----- nvinfo : EIATTR_SW_WAR
	.align		4
.L_21:
        /*0068*/ 	.byte	0x04, 0x36
        /*006a*/ 	.short	(.L_23 - .L_22)
.L_22:
        /*006c*/ 	.word	0x00000008
.L_23:


//--------------------- .nv.callgraph             --------------------------
	.section	.nv.callgraph,"",@"SHT_CUDA_CALLGRAPH"
	.align	4
	.sectionentsize	8
	.align		4
        /*0000*/ 	.word	0x00000000
	.align		4
        /*0004*/ 	.word	0xffffffff
	.align		4
        /*0008*/ 	.word	0x00000000
	.align		4
        /*000c*/ 	.word	0xfffffffe
	.align		4
        /*0010*/ 	.word	0x00000000
	.align		4
        /*0014*/ 	.word	0xfffffffd
	.align		4
        /*0018*/ 	.word	0x00000000
	.align		4
        /*001c*/ 	.word	0xfffffffc


//--------------------- .text.triton_poi_fused_convolution_21 --------------------------
	.section	.text.triton_poi_fused_convolution_21,"ax",@progbits
	.align	128
        .global         triton_poi_fused_convolution_21
        .type           triton_poi_fused_convolution_21,@function
        .size           triton_poi_fused_convolution_21,(.L_x_1 - triton_poi_fused_convolution_21)
        .other          triton_poi_fused_convolution_21,@"STO_CUDA_ENTRY STV_DEFAULT"
triton_poi_fused_convolution_21:
.text.triton_poi_fused_convolution_21:
[----:B------:R-:W-:Y:S01]  /*0000*/  LDC R1, c[0x0][0x28] ;  /* 0x00000a00ff017b82 */ /* 0x000fe20000000800 */
[----:B------:R-:W1:Y:S07]  /*0010*/  S2R R0, SR_TID.X ;  /* 0x0000000000007919 */ /* 0x000e6e0000002100 */
[----:B------:R-:W2:Y:S01]  /*0020*/  LDC.64 R2, c[0x0][0x210] ;  /* 0x00008400ff027b82 */ /* 0x000ea20000000a00 */
[----:B------:R-:W-:Y:S01]  /*0030*/  ULDC.64 UR4, c[0x0][0x208] ;  /* 0x0000820000047ab9 */ /* 0x000fe20000000a00 */
[----:B------:R-:W3:Y:S06]  /*0040*/  S2R R7, SR_CTAID.X ;  /* 0x0000000000077919 */ /* 0x000eec0000002500 */
[----:B------:R-:W4:Y:S01]  /*0050*/  LDC.64 R4, c[0x0][0x218] ;  /* 0x00008600ff047b82 */ /* 0x000f220000000a00 */
[----:B-1----:R-:W-:Y:S01]  /*0060*/  LOP3.LUT R0, R0, 0x7f, RZ, 0xc0, !PT ;  /* 0x0000007f00007812 */ /* 0x002fe200078ec0ff */
[----:B----4-:R-:W4:Y:S03]  /*0070*/  LDG.E R5, desc[UR4][R4.64] ;  /* 0x0000000404057981 */ /* 0x010f26000c1e1900 */
[----:B---3--:R-:W-:-:S05]  /*0080*/  LEA R7, R7, R0, 0x7 ;  /* 0x0000000007077211 */ /* 0x008fca00078e38ff */
[----:B--2---:R-:W-:-:S05]  /*0090*/  IMAD.WIDE R2, R7, 0x4, R2 ;  /* 0x0000000407027825 */ /* 0x004fca00078e0202 */
[----:B------:R-:W4:Y:S02]  /*00a0*/  LDG.E R0, desc[UR4][R2.64] ;  /* 0x0000000402007981 */ /* 0x000f24000c1e1900 */
[----:B----4-:R-:W-:-:S05]  /*00b0*/  FADD R7, R0, R5 ;  /* 0x0000000500077221 */ /* 0x010fca0000000000 */
[----:B------:R-:W-:Y:S01]  /*00c0*/  STG.E desc[UR4][R2.64], R7 ;  /* 0x0000000702007986 */ /* 0x000fe2000c101904 */
[----:B------:R-:W-:Y:S05]  /*00d0*/  EXIT ;  /* 0x000000000000794d */ /* 0x000fea0003800000 */
.L_x_0:
[----:B------:R-:W-:-:S00]  /*00e0*/  BRA `(.L_x_0) ;  /* 0xfffffffc00fc7947 */ /* 0x000fc0000383ffff */
[----:B------:R-:W-:-:S00]  /*00f0*/  NOP ;  /* 0x0000000000007918 */ /* 0x000fc00000000000 */
        /* <DEDUP_REMOVED lines=8> */
.L_x_1:


//--------------------- .nv.constant0.triton_poi_fused_convolution_21 --------------------------
	.section	.nv.constant0.triton_poi_fused_convolution_21,"a",@progbits
	.sectionflags	@""
	.align	4
.nv.constant0.triton_poi_fused_convolution_21:
	.zero		548
